	.headerflags	@"EF_CUDA_TEXMODE_UNIFIED EF_CUDA_64BIT_ADDRESS EF_CUDA_ACCELERATORS EF_CUDA_SM90 EF_CUDA_VIRTUAL_SM(EF_CUDA_SM90)"
	.elftype	@"ET_EXEC"


//--------------------- .nv.info                  --------------------------
	.section	.nv.info,"",@"SHT_CUDA_INFO"
	.align	4


	//----- nvinfo : EIATTR_REGCOUNT
	.align		4
        /*0000*/ 	.byte	0x04, 0x2f
        /*0002*/ 	.short	(.L_3 - .L_2)
	.align		4
.L_2:
        /*0004*/ 	.word	index@(triton_poi_fused__native_batch_norm_legit_no_training_relu_118)
        /*0008*/ 	.word	0x00000016


	//----- nvinfo : EIATTR_MIN_STACK_SIZE
	.align		4
.L_3:
        /*000c*/ 	.byte	0x04, 0x12
        /*000e*/ 	.short	(.L_5 - .L_4)
	.align		4
.L_4:
        /*0010*/ 	.word	index@(triton_poi_fused__native_batch_norm_legit_no_training_relu_118)
        /*0014*/ 	.word	0x00000000


	//----- nvinfo : EIATTR_FRAME_SIZE
	.align		4
.L_5:
        /*0018*/ 	.byte	0x04, 0x11
        /*001a*/ 	.short	(.L_7 - .L_6)
	.align		4
.L_6:
        /*001c*/ 	.word	index@(triton_poi_fused__native_batch_norm_legit_no_training_relu_118)
        /*0020*/ 	.word	0x00000000


	//----- nvinfo : EIATTR_MIN_STACK_SIZE
	.align		4
.L_7:
        /*0024*/ 	.byte	0x04, 0x12
        /*0026*/ 	.short	(.L_9 - .L_8)
	.align		4
.L_8:
        /*0028*/ 	.word	index@(triton_poi_fused__native_batch_norm_legit_no_training_relu_118)
        /*002c*/ 	.word	0x00000000
.L_9:


//--------------------- .nv.info.triton_poi_fused__native_batch_norm_legit_no_training_relu_118 --------------------------
	.section	.nv.info.triton_poi_fused__native_batch_norm_legit_no_training_relu_118,"",@"SHT_CUDA_INFO"
	.sectionflags	@""
	.align	4


	//----- nvinfo : EIATTR_CUDA_API_VERSION
	.align		4
        /*0000*/ 	.byte	0x04, 0x37
        /*0002*/ 	.short	(.L_11 - .L_10)
.L_10:
        /*0004*/ 	.word	0x0000007c


	//----- nvinfo : EIATTR_KPARAM_INFO
	.align		4
.L_11:
        /*0008*/ 	.byte	0x04, 0x17
        /*000a*/ 	.short	(.L_13 - .L_12)
.L_12:
        /*000c*/ 	.word	0x00000000
        /*0010*/ 	.short	0x0006
        /*0012*/ 	.short	0x0030
        /*0014*/ 	.byte	0x00, 0xf0, 0x11, 0x00


	//----- nvinfo : EIATTR_KPARAM_INFO
	.align		4
.L_13:
        /*0018*/ 	.byte	0x04, 0x17
        /*001a*/ 	.short	(.L_15 - .L_14)
.L_14:
        /*001c*/ 	.word	0x00000000
        /*0020*/ 	.short	0x0005
        /*0022*/ 	.short	0x0028
        /*0024*/ 	.byte	0x00, 0xf4, 0x21, 0x00


	//----- nvinfo : EIATTR_KPARAM_INFO
	.align		4
.L_15:
        /*0028*/ 	.byte	0x04, 0x17
        /*002a*/ 	.short	(.L_17 - .L_16)
.L_16:
        /*002c*/ 	.word	0x00000000
        /*0030*/ 	.short	0x0004
        /*0032*/ 	.short	0x0020
        /*0034*/ 	.byte	0x00, 0xf4, 0x21, 0x00


	//----- nvinfo : EIATTR_KPARAM_INFO
	.align		4
.L_17:
        /*0038*/ 	.byte	0x04, 0x17
        /*003a*/ 	.short	(.L_19 - .L_18)
.L_18:
        /*003c*/ 	.word	0x00000000
        /*0040*/ 	.short	0x0003
        /*0042*/ 	.short	0x0018
        /*0044*/ 	.byte	0x00, 0xf4, 0x21, 0x00


	//----- nvinfo : EIATTR_KPARAM_INFO
	.align		4
.L_19:
        /*0048*/ 	.byte	0x04, 0x17
        /*004a*/ 	.short	(.L_21 - .L_20)
.L_20:
        /*004c*/ 	.word	0x00000000
        /*0050*/ 	.short	0x0002
        /*0052*/ 	.short	0x0010
        /*0054*/ 	.byte	0x00, 0xf4, 0x21, 0x00


	//----- nvinfo : EIATTR_KPARAM_INFO
	.align		4
.L_21:
        /*0058*/ 	.byte	0x04, 0x17
        /*005a*/ 	.short	(.L_23 - .L_22)
.L_22:
        /*005c*/ 	.word	0x00000000
        /*0060*/ 	.short	0x0001
        /*0062*/ 	.short	0x0008
        /*0064*/ 	.byte	0x00, 0xf4, 0x21, 0x00


	//----- nvinfo : EIATTR_KPARAM_INFO
	.align		4
.L_23:
        /*0068*/ 	.byte	0x04, 0x17
        /*006a*/ 	.short	(.L_25 - .L_24)
.L_24:
        /*006c*/ 	.word	0x00000000
        /*0070*/ 	.short	0x0000
        /*0072*/ 	.short	0x0000
        /*0074*/ 	.byte	0x00, 0xf4, 0x21, 0x00


	//----- nvinfo : EIATTR_SPARSE_MMA_MASK
	.align		4
.L_25:
        /*0078*/ 	.byte	0x03, 0x50
        /*007a*/ 	.short	0x0000


	//----- nvinfo : EIATTR_MAXREG_COUNT
	.align		4
        /*007c*/ 	.byte	0x03, 0x1b
        /*007e*/ 	.short	0x00ff


	//----- nvinfo : EIATTR_EXIT_INSTR_OFFSETS
	.align		4
        /*0080*/ 	.byte	0x04, 0x1c
        /*0082*/ 	.short	(.L_27 - .L_26)


	//   ....[0]....
.L_26:
        /*0084*/ 	.word	0x00000490


	//   ....[1]....
        /*0088*/ 	.word	0x000004b0


	//----- nvinfo : EIATTR_REQNTID
	.align		4
.L_27:
        /*008c*/ 	.byte	0x04, 0x10
        /*008e*/ 	.short	(.L_29 - .L_28)
.L_28:
        /*0090*/ 	.word	0x00000080
        /*0094*/ 	.word	0x00000001
        /*0098*/ 	.word	0x00000001


	//----- nvinfo : EIATTR_CBANK_PARAM_SIZE
	.align		4
.L_29:
        /*009c*/ 	.byte	0x03, 0x19
        /*009e*/ 	.short	0x0034


	//----- nvinfo : EIATTR_PARAM_CBANK
	.align		4
        /*00a0*/ 	.byte	0x04, 0x0a
        /*00a2*/ 	.short	(.L_31 - .L_30)
	.align		4
.L_30:
        /*00a4*/ 	.word	index@(.nv.constant0.triton_poi_fused__native_batch_norm_legit_no_training_relu_118)
        /*00a8*/ 	.short	0x0210
        /*00aa*/ 	.short	0x0034


	//----- nvinfo : EIATTR_SW_WAR
	.align		4
.L_31:
        /*00ac*/ 	.byte	0x04, 0x36
        /*00ae*/ 	.short	(.L_33 - .L_32)
.L_32:
        /*00b0*/ 	.word	0x00000008
.L_33:


//--------------------- .nv.callgraph             --------------------------
	.section	.nv.callgraph,"",@"SHT_CUDA_CALLGRAPH"
	.align	4
	.sectionentsize	8
	.align		4
        /*0000*/ 	.word	0x00000000
	.align		4
        /*0004*/ 	.word	0xffffffff
	.align		4
        /*0008*/ 	.word	0x00000000
	.align		4
        /*000c*/ 	.word	0xfffffffe
	.align		4
        /*0010*/ 	.word	0x00000000
	.align		4
        /*0014*/ 	.word	0xfffffffd
	.align		4
        /*0018*/ 	.word	0x00000000
	.align		4
        /*001c*/ 	.word	0xfffffffc


//--------------------- .nv.constant4             --------------------------
	.section	.nv.constant4,"a",@progbits
	.align	8
	.align		8
.nv.constant4:
        /*0000*/ 	.dword	_$_str
	.align		8
        /*0008*/ 	.dword	_$_str_$_2


//--------------------- .text.triton_poi_fused__native_batch_norm_legit_no_training_relu_118 --------------------------
	.section	.text.triton_poi_fused__native_batch_norm_legit_no_training_relu_118,"ax",@progbits
	.align	128
        .global         triton_poi_fused__native_batch_norm_legit_no_training_relu_118
        .type           triton_poi_fused__native_batch_norm_legit_no_training_relu_118,@function
        .size           triton_poi_fused__native_batch_norm_legit_no_training_relu_118,(.L_x_1 - triton_poi_fused__native_batch_norm_legit_no_training_relu_118)
        .other          triton_poi_fused__native_batch_norm_legit_no_training_relu_118,@"STO_CUDA_ENTRY STV_DEFAULT"
triton_poi_fused__native_batch_norm_legit_no_training_relu_118:
.text.triton_poi_fused__native_batch_norm_legit_no_training_relu_118:
[----:B------:R-:W0:Y:S01]  /*0000*/  LDC R1, c[0x0][0x28] ;  /* 0x00000a00ff017b82 */ /* 0x000e220000000800 */
[----:B------:R-:W1:Y:S07]  /*0010*/  S2R R0, SR_TID.X ;  /* 0x0000000000007919 */ /* 0x000e6e0000002100 */
[----:B------:R-:W2:Y:S01]  /*0020*/  LDC.64 R8, c[0x0][0x220] ;  /* 0x00008800ff087b82 */ /* 0x000ea20000000a00 */
[----:B------:R-:W-:Y:S01]  /*0030*/  ULDC.64 UR4, c[0x0][0x208] ;  /* 0x0000820000047ab9 */ /* 0x000fe20000000a00 */
[----:B------:R-:W3:Y:S06]  /*0040*/  S2R R5, SR_CTAID.X ;  /* 0x0000000000057919 */ /* 0x000eec0000002500 */
[----:B------:R-:W4:Y:S08]  /*0050*/  LDC.64 R14, c[0x0][0x218] ;  /* 0x00008600ff0e7b82 */ /* 0x000f300000000a00 */
[----:B------:R-:W5:Y:S08]  /*0060*/  LDC.64 R12, c[0x0][0x210] ;  /* 0x00008400ff0c7b82 */ /* 0x000f700000000a00 */
[----:B------:R-:W4:Y:S01]  /*0070*/  LDC.64 R16, c[0x0][0x228] ;  /* 0x00008a00ff107b82 */ /* 0x000f220000000a00 */
[----:B-1----:R-:W-:-:S07]  /*0080*/  SHF.L.U32 R0, R0, 0x1, RZ ;  /* 0x0000000100007819 */ /* 0x002fce00000006ff */
[----:B------:R-:W1:Y:S01]  /*0090*/  LDC.64 R18, c[0x0][0x230] ;  /* 0x00008c00ff127b82 */ /* 0x000e620000000a00 */
[----:B---3--:R-:W-:Y:S02]  /*00a0*/  SHF.R.S32.HI R3, RZ, 0x17, R5 ;  /* 0x00000017ff037819 */ /* 0x008fe40000011405 */
[----:B------:R-:W-:Y:S02]  /*00b0*/  LOP3.LUT R0, R0, 0xfe, RZ, 0xc0, !PT ;  /* 0x000000fe00007812 */ /* 0x000fe400078ec0ff */
[----:B------:R-:W-:Y:S02]  /*00c0*/  SGXT R3, R3, 0x1 ;  /* 0x000000010303781a */ /* 0x000fe40000000200 */
[----:B------:R-:W-:-:S04]  /*00d0*/  LEA R0, R5, R0, 0x8 ;  /* 0x0000000005007211 */ /* 0x000fc800078e40ff */
[----:B------:R-:W-:Y:S02]  /*00e0*/  LEA.HI R3, R3, R0, RZ, 0x2 ;  /* 0x0000000003037211 */ /* 0x000fe400078f10ff */
[----:B------:R-:W-:Y:S02]  /*00f0*/  ISETP.GE.AND P0, PT, R0, 0x4c00, PT ;  /* 0x00004c000000780c */ /* 0x000fe40003f06270 */
[----:B------:R-:W-:-:S05]  /*0100*/  SHF.R.S32.HI R3, RZ, 0x2, R3 ;  /* 0x00000002ff037819 */ /* 0x000fca0000011403 */
[----:B------:R-:W-:-:S05]  /*0110*/  IMAD.HI R2, R3, 0x6bca1af3, RZ ;  /* 0x6bca1af303027827 */ /* 0x000fca00078e02ff */
[----:B------:R-:W-:-:S04]  /*0120*/  SHF.R.U32.HI R5, RZ, 0x1f, R2 ;  /* 0x0000001fff057819 */ /* 0x000fc80000011602 */
[----:B------:R-:W-:Y:S02]  /*0130*/  LEA.HI.SX32 R2, R2, R5, 0x17 ;  /* 0x0000000502027211 */ /* 0x000fe400078fbaff */
[----:B------:R-:W-:-:S03]  /*0140*/  CS2R R4, SRZ ;  /* 0x0000000000047805 */ /* 0x000fc6000001ff00 */
[----:B------:R-:W-:-:S04]  /*0150*/  IMAD R11, R2, -0x4c0, R3 ;  /* 0xfffffb40020b7824 */ /* 0x000fc800078e0203 */
[----:B--2---:R-:W-:-:S05]  /*0160*/  IMAD.WIDE R8, R11, 0x4, R8 ;  /* 0x000000040b087825 */ /* 0x004fca00078e0208 */
[----:B------:R-:W2:Y:S04]  /*0170*/  @!P0 LDG.E.EL R4, desc[UR4][R8.64] ;  /* 0x0000000408048981 */ /* 0x000ea8000c2e1900 */
[----:B------:R3:W2:Y:S01]  /*0180*/  @!P0 LDG.E.EL R5, desc[UR4][R8.64] ;  /* 0x0000000408058981 */ /* 0x0006a2000c2e1900 */
[----:B------:R-:W-:Y:S02]  /*0190*/  CS2R R6, SRZ ;  /* 0x0000000000067805 */ /* 0x000fe4000001ff00 */
[----:B------:R-:W-:Y:S01]  /*01a0*/  CS2R R2, SRZ ;  /* 0x0000000000027805 */ /* 0x000fe2000001ff00 */
[----:B----4-:R-:W-:-:S04]  /*01b0*/  IMAD.WIDE R14, R11, 0x4, R14 ;  /* 0x000000040b0e7825 */ /* 0x010fc800078e020e */
[----:B-----5:R-:W-:Y:S01]  /*01c0*/  IMAD.WIDE R12, R0, 0x4, R12 ;  /* 0x00000004000c7825 */ /* 0x020fe200078e020c */
[----:B------:R-:W4:Y:S01]  /*01d0*/  @!P0 LDG.E.EL R7, desc[UR4][R14.64] ;  /* 0x000000040e078981 */ /* 0x000f22000c2e1900 */
[----:B---3--:R-:W-:Y:S02]  /*01e0*/  CS2R R8, SRZ ;  /* 0x0000000000087805 */ /* 0x008fe4000001ff00 */
[C---:B0-----:R-:W-:Y:S01]  /*01f0*/  IMAD.WIDE R16, R11.reuse, 0x4, R16 ;  /* 0x000000040b107825 */ /* 0x041fe200078e0210 */
[----:B------:R0:W3:Y:S03]  /*0200*/  @!P0 LDG.E.EL R6, desc[UR4][R14.64] ;  /* 0x000000040e068981 */ /* 0x0000e6000c2e1900 */
[----:B-1----:R-:W-:Y:S01]  /*0210*/  IMAD.WIDE R18, R11, 0x4, R18 ;  /* 0x000000040b127825 */ /* 0x002fe200078e0212 */
[----:B------:R1:W4:Y:S01]  /*0220*/  @!P0 LDG.E.64 R2, desc[UR4][R12.64] ;  /* 0x000000040c028981 */ /* 0x000322000c1e1b00 */
[----:B------:R-:W-:-:S03]  /*0230*/  CS2R R10, SRZ ;  /* 0x00000000000a7805 */ /* 0x000fc6000001ff00 */
[----:B------:R-:W5:Y:S04]  /*0240*/  @!P0 LDG.E.EL R9, desc[UR4][R18.64] ;  /* 0x0000000412098981 */ /* 0x000f68000c2e1900 */
[----:B------:R-:W5:Y:S04]  /*0250*/  @!P0 LDG.E.EL R10, desc[UR4][R16.64] ;  /* 0x00000004100a8981 */ /* 0x000f68000c2e1900 */
[----:B------:R-:W3:Y:S04]  /*0260*/  @!P0 LDG.E.EL R11, desc[UR4][R16.64] ;  /* 0x00000004100b8981 */ /* 0x000ee8000c2e1900 */
[----:B------:R-:W3:Y:S01]  /*0270*/  @!P0 LDG.E.EL R8, desc[UR4][R18.64] ;  /* 0x0000000412088981 */ /* 0x000ee2000c2e1900 */
[----:B0-----:R-:W-:Y:S01]  /*0280*/  HFMA2.MMA R14, -RZ, RZ, 1.625, 0 ;  /* 0x3e800000ff0e7435 */ /* 0x001fe200000001ff */
[----:B--2---:R-:W-:Y:S01]  /*0290*/  FADD R4, R4, 9.9999997473787516356e-06 ;  /* 0x3727c5ac04047421 */ /* 0x004fe20000000000 */
[----:B------:R-:W-:-:S03]  /*02a0*/  FADD R5, R5, 9.9999997473787516356e-06 ;  /* 0x3727c5ac05057421 */ /* 0x000fc60000000000 */
[----:B-1----:R-:W0:Y:S08]  /*02b0*/  MUFU.SQRT R12, R4 ;  /* 0x00000004000c7308 */ /* 0x002e300000002000 */
[----:B------:R1:W2:Y:S01]  /*02c0*/  MUFU.SQRT R13, R5 ;  /* 0x00000005000d7308 */ /* 0x0002a20000002000 */
[C---:B0-----:R-:W-:Y:S02]  /*02d0*/  FSETP.GT.AND P1, PT, R12.reuse, 8.50705917302346158658e+37, PT ;  /* 0x7e8000000c00780b */ /* 0x041fe40003f24000 */
[----:B------:R-:W-:Y:S01]  /*02e0*/  FSETP.GEU.AND P3, PT, R12, 1.175494350822287508e-38, PT ;  /* 0x008000000c00780b */ /* 0x000fe20003f6e000 */
[----:B-1----:R-:W0:Y:S01]  /*02f0*/  LDC.64 R4, c[0x0][0x238] ;  /* 0x00008e00ff047b82 */ /* 0x002e220000000a00 */
[----:B--2---:R-:W-:-:S02]  /*0300*/  FSETP.GT.AND P2, PT, R13, 8.50705917302346158658e+37, PT ;  /* 0x7e8000000d00780b */ /* 0x004fc40003f44000 */
[----:B------:R-:W-:-:S07]  /*0310*/  FSETP.GEU.AND P4, PT, R13, 1.175494350822287508e-38, PT ;  /* 0x008000000d00780b */ /* 0x000fce0003f8e000 */
[----:B------:R-:W-:-:S04]  /*0320*/  @P1 FMUL R12, R12, 0.25 ;  /* 0x3e8000000c0c1820 */ /* 0x000fc80000400000 */
[----:B------:R-:W-:Y:S01]  /*0330*/  @!P3 FMUL R12, R12, 16777216 ;  /* 0x4b8000000c0cb820 */ /* 0x000fe20000400000 */
[----:B------:R-:W-:-:S04]  /*0340*/  @P2 FMUL R13, R13, 0.25 ;  /* 0x3e8000000d0d2820 */ /* 0x000fc80000400000 */
[----:B------:R-:W-:Y:S01]  /*0350*/  @!P4 FMUL R13, R13, 16777216 ;  /* 0x4b8000000d0dc820 */ /* 0x000fe20000400000 */
[----:B------:R-:W1:Y:S01]  /*0360*/  MUFU.RCP R12, R12 ;  /* 0x0000000c000c7308 */ /* 0x000e620000001000 */
[----:B------:R-:W-:-:S07]  /*0370*/  FSEL R15, R14, 1, P1 ;  /* 0x3f8000000e0f7808 */ /* 0x000fce0000800000 */
[----:B------:R-:W2:Y:S01]  /*0380*/  MUFU.RCP R13, R13 ;  /* 0x0000000d000d7308 */ /* 0x000ea20000001000 */
[----:B------:R-:W-:Y:S01]  /*0390*/  FSEL R14, R14, 1, P2 ;  /* 0x3f8000000e0e7808 */ /* 0x000fe20001000000 */
[----:B------:R-:W-:-:S04]  /*03a0*/  @!P3 FMUL R15, R15, 16777216 ;  /* 0x4b8000000f0fb820 */ /* 0x000fc80000400000 */
[----:B------:R-:W-:Y:S01]  /*03b0*/  @!P4 FMUL R14, R14, 16777216 ;  /* 0x4b8000000e0ec820 */ /* 0x000fe20000400000 */
[----:B----4-:R-:W-:Y:S01]  /*03c0*/  FADD R2, -R7, R2 ;  /* 0x0000000207027221 */ /* 0x010fe20000000100 */
[----:B---3--:R-:W-:Y:S01]  /*03d0*/  FADD R3, -R6, R3 ;  /* 0x0000000306037221 */ /* 0x008fe20000000100 */
[----:B-1----:R-:W-:Y:S01]  /*03e0*/  FMUL R15, R12, R15 ;  /* 0x0000000f0c0f7220 */ /* 0x002fe20000400000 */
[----:B--2---:R-:W-:-:S03]  /*03f0*/  FMUL R14, R13, R14 ;  /* 0x0000000e0d0e7220 */ /* 0x004fc60000400000 */
[----:B------:R-:W-:Y:S01]  /*0400*/  FMUL R2, R2, R15 ;  /* 0x0000000f02027220 */ /* 0x000fe20000400000 */
[----:B------:R-:W-:-:S03]  /*0410*/  FMUL R3, R3, R14 ;  /* 0x0000000e03037220 */ /* 0x000fc60000400000 */
[----:B-----5:R-:W-:Y:S01]  /*0420*/  FFMA R2, R2, R10, R9 ;  /* 0x0000000a02027223 */ /* 0x020fe20000000009 */
[----:B------:R-:W-:-:S04]  /*0430*/  FFMA R3, R3, R11, R8 ;  /* 0x0000000b03037223 */ /* 0x000fc80000000008 */
[----:B------:R-:W-:Y:S02]  /*0440*/  FSETP.GEU.AND P1, PT, R2, RZ, PT ;  /* 0x000000ff0200720b */ /* 0x000fe40003f2e000 */
[C---:B------:R-:W-:Y:S01]  /*0450*/  FSETP.GEU.AND P2, PT, R3.reuse, RZ, PT ;  /* 0x000000ff0300720b */ /* 0x040fe20003f4e000 */
[----:B0-----:R-:W-:Y:S01]  /*0460*/  IMAD.WIDE R4, R0, 0x4, R4 ;  /* 0x0000000400047825 */ /* 0x001fe200078e0204 */
[----:B------:R-:W-:Y:S02]  /*0470*/  FSEL R2, R2, RZ, P1 ;  /* 0x000000ff02027208 */ /* 0x000fe40000800000 */
[----:B------:R-:W-:Y:S01]  /*0480*/  FSEL R3, R3, RZ, P2 ;  /* 0x000000ff03037208 */ /* 0x000fe20001000000 */
[----:B------:R-:W-:Y:S08]  /*0490*/  @P0 EXIT ;  /* 0x000000000000094d */ /* 0x000ff00003800000 */
[----:B------:R-:W-:Y:S01]  /*04a0*/  STG.E.64 desc[UR4][R4.64], R2 ;  /* 0x0000000204007986 */ /* 0x000fe2000c101b04 */
[----:B------:R-:W-:Y:S05]  /*04b0*/  EXIT ;  /* 0x000000000000794d */ /* 0x000fea0003800000 */
.L_x_0:
[----:B------:R-:W-:-:S00]  /*04c0*/  BRA `(.L_x_0) ;  /* 0xfffffffc00fc7947 */ /* 0x000fc0000383ffff */
[----:B------:R-:W-:-:S00]  /*04d0*/  NOP ;  /* 0x0000000000007918 */ /* 0x000fc00000000000 */
        /* <DEDUP_REMOVED lines=10> */
.L_x_1:


//--------------------- .nv.global.init           --------------------------
	.section	.nv.global.init,"aw",@progbits
.nv.global.init:
	.type		_$_str,@object
	.size		_$_str,(_$_str_$_2 - _$_str)
_$_str:
        /*0000*/ 	.byte	0x5f, 0x5f, 0x43, 0x55, 0x44, 0x41, 0x5f, 0x46, 0x54, 0x5a, 0x00
	.type		_$_str_$_2,@object
	.size		_$_str_$_2,(.L_1 - _$_str_$_2)
_$_str_$_2:
        /*000b*/ 	.byte	0x5f, 0x5f, 0x43, 0x55, 0x44, 0x41, 0x5f, 0x50, 0x52, 0x45, 0x43, 0x5f, 0x53, 0x51, 0x52, 0x54
        /*001b*/ 	.byte	0x00
.L_1:


//--------------------- .nv.constant0.triton_poi_fused__native_batch_norm_legit_no_training_relu_118 --------------------------
	.section	.nv.constant0.triton_poi_fused__native_batch_norm_legit_no_training_relu_118,"a",@progbits
	.sectionflags	@""
	.align	4
.nv.constant0.triton_poi_fused__native_batch_norm_legit_no_training_relu_118:
	.zero		580
